	.headerflags	@"EF_CUDA_TEXMODE_UNIFIED EF_CUDA_64BIT_ADDRESS EF_CUDA_ACCELERATORS EF_CUDA_SM90 EF_CUDA_VIRTUAL_SM(EF_CUDA_SM90)"
	.elftype	@"ET_EXEC"


//--------------------- .nv.info                  --------------------------
	.section	.nv.info,"",@"SHT_CUDA_INFO"
	.align	4


	//----- nvinfo : EIATTR_REGCOUNT
	.align		4
        /*0000*/ 	.byte	0x04, 0x2f
        /*0002*/ 	.short	(.L_1 - .L_0)
	.align		4
.L_0:
        /*0004*/ 	.word	index@(triton_poi_fused_relu_0)
        /*0008*/ 	.word	0x0000000c


	//----- nvinfo : EIATTR_MIN_STACK_SIZE
	.align		4
.L_1:
        /*000c*/ 	.byte	0x04, 0x12
        /*000e*/ 	.short	(.L_3 - .L_2)
	.align		4
.L_2:
        /*0010*/ 	.word	index@(triton_poi_fused_relu_0)
        /*0014*/ 	.word	0x00000000


	//----- nvinfo : EIATTR_FRAME_SIZE
	.align		4
.L_3:
        /*0018*/ 	.byte	0x04, 0x11
        /*001a*/ 	.short	(.L_5 - .L_4)
	.align		4
.L_4:
        /*001c*/ 	.word	index@(triton_poi_fused_relu_0)
        /*0020*/ 	.word	0x00000000


	//----- nvinfo : EIATTR_MIN_STACK_SIZE
	.align		4
.L_5:
        /*0024*/ 	.byte	0x04, 0x12
        /*0026*/ 	.short	(.L_7 - .L_6)
	.align		4
.L_6:
        /*0028*/ 	.word	index@(triton_poi_fused_relu_0)
        /*002c*/ 	.word	0x00000000
.L_7:


//--------------------- .nv.info.triton_poi_fused_relu_0 --------------------------
	.section	.nv.info.triton_poi_fused_relu_0,"",@"SHT_CUDA_INFO"
	.sectionflags	@""
	.align	4


	//----- nvinfo : EIATTR_CUDA_API_VERSION
	.align		4
        /*0000*/ 	.byte	0x04, 0x37
        /*0002*/ 	.short	(.L_9 - .L_8)
.L_8:
        /*0004*/ 	.word	0x0000007c


	//----- nvinfo : EIATTR_KPARAM_INFO
	.align		4
.L_9:
        /*0008*/ 	.byte	0x04, 0x17
        /*000a*/ 	.short	(.L_11 - .L_10)
.L_10:
        /*000c*/ 	.word	0x00000000
        /*0010*/ 	.short	0x0002
        /*0012*/ 	.short	0x0010
        /*0014*/ 	.byte	0x00, 0xf0, 0x11, 0x00


	//----- nvinfo : EIATTR_KPARAM_INFO
	.align		4
.L_11:
        /*0018*/ 	.byte	0x04, 0x17
        /*001a*/ 	.short	(.L_13 - .L_12)
.L_12:
        /*001c*/ 	.word	0x00000000
        /*0020*/ 	.short	0x0001
        /*0022*/ 	.short	0x0008
        /*0024*/ 	.byte	0x00, 0xf4, 0x21, 0x00


	//----- nvinfo : EIATTR_KPARAM_INFO
	.align		4
.L_13:
        /*0028*/ 	.byte	0x04, 0x17
        /*002a*/ 	.short	(.L_15 - .L_14)
.L_14:
        /*002c*/ 	.word	0x00000000
        /*0030*/ 	.short	0x0000
        /*0032*/ 	.short	0x0000
        /*0034*/ 	.byte	0x00, 0xf4, 0x21, 0x00


	//----- nvinfo : EIATTR_SPARSE_MMA_MASK
	.align		4
.L_15:
        /*0038*/ 	.byte	0x03, 0x50
        /*003a*/ 	.short	0x0000


	//----- nvinfo : EIATTR_MAXREG_COUNT
	.align		4
        /*003c*/ 	.byte	0x03, 0x1b
        /*003e*/ 	.short	0x00ff


	//----- nvinfo : EIATTR_EXIT_INSTR_OFFSETS
	.align		4
        /*0040*/ 	.byte	0x04, 0x1c
        /*0042*/ 	.short	(.L_17 - .L_16)


	//   ....[0]....
.L_16:
        /*0044*/ 	.word	0x00000160


	//   ....[1]....
        /*0048*/ 	.word	0x00000180


	//----- nvinfo : EIATTR_REQNTID
	.align		4
.L_17:
        /*004c*/ 	.byte	0x04, 0x10
        /*004e*/ 	.short	(.L_19 - .L_18)
.L_18:
        /*0050*/ 	.word	0x00000080
        /*0054*/ 	.word	0x00000001
        /*0058*/ 	.word	0x00000001


	//----- nvinfo : EIATTR_CBANK_PARAM_SIZE
	.align		4
.L_19:
        /*005c*/ 	.byte	0x03, 0x19
        /*005e*/ 	.short	0x0014


	//----- nvinfo : EIATTR_PARAM_CBANK
	.align		4
        /*0060*/ 	.byte	0x04, 0x0a
        /*0062*/ 	.short	(.L_21 - .L_20)
	.align		4
.L_20:
        /*0064*/ 	.word	index@(.nv.constant0.triton_poi_fused_relu_0)
        /*0068*/ 	.short	0x0210
        /*006a*/ 	.short	0x0014


	//----- nvinfo : EIATTR_SW_WAR
	.align		4
.L_21:
        /*006c*/ 	.byte	0x04, 0x36
        /*006e*/ 	.short	(.L_23 - .L_22)
.L_22:
        /*0070*/ 	.word	0x00000008
.L_23:


//--------------------- .nv.callgraph             --------------------------
	.section	.nv.callgraph,"",@"SHT_CUDA_CALLGRAPH"
	.align	4
	.sectionentsize	8
	.align		4
        /*0000*/ 	.word	0x00000000
	.align		4
        /*0004*/ 	.word	0xffffffff
	.align		4
        /*0008*/ 	.word	0x00000000
	.align		4
        /*000c*/ 	.word	0xfffffffe
	.align		4
        /*0010*/ 	.word	0x00000000
	.align		4
        /*0014*/ 	.word	0xfffffffd
	.align		4
        /*0018*/ 	.word	0x00000000
	.align		4
        /*001c*/ 	.word	0xfffffffc


//--------------------- .text.triton_poi_fused_relu_0 --------------------------
	.section	.text.triton_poi_fused_relu_0,"ax",@progbits
	.align	128
        .global         triton_poi_fused_relu_0
        .type           triton_poi_fused_relu_0,@function
        .size           triton_poi_fused_relu_0,(.L_x_1 - triton_poi_fused_relu_0)
        .other          triton_poi_fused_relu_0,@"STO_CUDA_ENTRY STV_DEFAULT"
triton_poi_fused_relu_0:
.text.triton_poi_fused_relu_0:
[----:B------:R-:W0:Y:S02]  /*0000*/  LDC R1, c[0x0][0x28] ;  /* 0x00000a00ff017b82 */ /* 0x000e240000000800 */
[----:B------:R-:W1:Y:S01]  /*0010*/  S2R R0, SR_TID.X ;  /* 0x0000000000007919 */ /* 0x000e620000002100 */
[----:B------:R-:W2:Y:S01]  /*0020*/  LDC.64 R2, c[0x0][0x210] ;  /* 0x00008400ff027b82 */ /* 0x000ea20000000a00 */
[----:B------:R-:W-:Y:S01]  /*0030*/  ULDC.64 UR4, c[0x0][0x208] ;  /* 0x0000820000047ab9 */ /* 0x000fe20000000a00 */
[----:B------:R-:W3:Y:S06]  /*0040*/  S2R R7, SR_CTAID.X ;  /* 0x0000000000077919 */ /* 0x000eec0000002500 */
[----:B------:R-:W4:Y:S01]  /*0050*/  LDC.64 R4, c[0x0][0x218] ;  /* 0x00008600ff047b82 */ /* 0x000f220000000a00 */
[----:B-1----:R-:W-:-:S02]  /*0060*/  LOP3.LUT R0, R0, 0x7f, RZ, 0xc0, !PT ;  /* 0x0000007f00007812 */ /* 0x002fc400078ec0ff */
[----:B---3--:R-:W-:-:S03]  /*0070*/  SHF.R.S32.HI R6, RZ, 0x18, R7 ;  /* 0x00000018ff067819 */ /* 0x008fc60000011407 */
[----:B------:R-:W-:Y:S01]  /*0080*/  IMAD R7, R7, 0x80, R0 ;  /* 0x0000008007077824 */ /* 0x000fe200078e0200 */
[----:B------:R-:W-:-:S03]  /*0090*/  SGXT R0, R6, 0x1 ;  /* 0x000000010600781a */ /* 0x000fc60000000200 */
[C---:B--2---:R-:W-:Y:S01]  /*00a0*/  IMAD.WIDE R2, R7.reuse, 0x4, R2 ;  /* 0x0000000407027825 */ /* 0x044fe200078e0202 */
[----:B------:R-:W-:Y:S02]  /*00b0*/  ISETP.GE.AND P1, PT, R7, 0x100, PT ;  /* 0x000001000700780c */ /* 0x000fe40003f26270 */
[----:B------:R-:W-:Y:S01]  /*00c0*/  LEA.HI R0, R0, R7, RZ, 0x6 ;  /* 0x0000000700007211 */ /* 0x000fe200078f30ff */
[----:B------:R-:W-:-:S03]  /*00d0*/  IMAD.MOV.U32 R7, RZ, RZ, RZ ;  /* 0x000000ffff077224 */ /* 0x000fc600078e00ff */
[----:B------:R-:W-:Y:S01]  /*00e0*/  SHF.R.S32.HI R9, RZ, 0x6, R0 ;  /* 0x00000006ff097819 */ /* 0x000fe20000011400 */
[----:B------:R-:W-:-:S04]  /*00f0*/  IMAD.MOV.U32 R0, RZ, RZ, RZ ;  /* 0x000000ffff007224 */ /* 0x000fc800078e00ff */
[----:B----4-:R-:W-:Y:S02]  /*0100*/  IMAD.WIDE R4, R9, 0x4, R4 ;  /* 0x0000000409047825 */ /* 0x010fe400078e0204 */
[----:B------:R-:W2:Y:S04]  /*0110*/  @!P1 LDG.E R0, desc[UR4][R2.64] ;  /* 0x0000000402009981 */ /* 0x000ea8000c1e1900 */
[----:B------:R-:W2:Y:S02]  /*0120*/  @!P1 LDG.E.EL R7, desc[UR4][R4.64] ;  /* 0x0000000404079981 */ /* 0x000ea4000c2e1900 */
[----:B--2---:R-:W-:Y:S01]  /*0130*/  FADD R6, R7, R0 ;  /* 0x0000000007067221 */ /* 0x004fe20000000000 */
[----:B------:R-:W-:-:S04]  /*0140*/  FSETP.GEU.AND P0, PT, R0, -R7, PT ;  /* 0x800000070000720b */ /* 0x000fc80003f0e000 */
[----:B------:R-:W-:Y:S01]  /*0150*/  FSEL R7, R6, RZ, P0 ;  /* 0x000000ff06077208 */ /* 0x000fe20000000000 */
[----:B------:R-:W-:Y:S08]  /*0160*/  @P1 EXIT ;  /* 0x000000000000194d */ /* 0x000ff00003800000 */
[----:B------:R-:W-:Y:S01]  /*0170*/  STG.E desc[UR4][R2.64], R7 ;  /* 0x0000000702007986 */ /* 0x000fe2000c101904 */
[----:B------:R-:W-:Y:S05]  /*0180*/  EXIT ;  /* 0x000000000000794d */ /* 0x000fea0003800000 */
.L_x_0:
[----:B------:R-:W-:-:S00]  /*0190*/  BRA `(.L_x_0) ;  /* 0xfffffffc00fc7947 */ /* 0x000fc0000383ffff */
[----:B------:R-:W-:-:S00]  /*01a0*/  NOP ;  /* 0x0000000000007918 */ /* 0x000fc00000000000 */
        /* <DEDUP_REMOVED lines=13> */
.L_x_1:


//--------------------- .nv.constant0.triton_poi_fused_relu_0 --------------------------
	.section	.nv.constant0.triton_poi_fused_relu_0,"a",@progbits
	.sectionflags	@""
	.align	4
.nv.constant0.triton_poi_fused_relu_0:
	.zero		548
